	.headerflags	@"EF_CUDA_TEXMODE_UNIFIED EF_CUDA_64BIT_ADDRESS EF_CUDA_ACCELERATORS EF_CUDA_SM90 EF_CUDA_VIRTUAL_SM(EF_CUDA_SM90)"
	.elftype	@"ET_EXEC"


//--------------------- .nv.info                  --------------------------
	.section	.nv.info,"",@"SHT_CUDA_INFO"
	.align	4


	//----- nvinfo : EIATTR_REGCOUNT
	.align		4
        /*0000*/ 	.byte	0x04, 0x2f
        /*0002*/ 	.short	(.L_1 - .L_0)
	.align		4
.L_0:
        /*0004*/ 	.word	index@(triton_poi_fused_cat_1)
        /*0008*/ 	.word	0x00000015


	//----- nvinfo : EIATTR_MIN_STACK_SIZE
	.align		4
.L_1:
        /*000c*/ 	.byte	0x04, 0x12
        /*000e*/ 	.short	(.L_3 - .L_2)
	.align		4
.L_2:
        /*0010*/ 	.word	index@(triton_poi_fused_cat_1)
        /*0014*/ 	.word	0x00000000


	//----- nvinfo : EIATTR_FRAME_SIZE
	.align		4
.L_3:
        /*0018*/ 	.byte	0x04, 0x11
        /*001a*/ 	.short	(.L_5 - .L_4)
	.align		4
.L_4:
        /*001c*/ 	.word	index@(triton_poi_fused_cat_1)
        /*0020*/ 	.word	0x00000000


	//----- nvinfo : EIATTR_MIN_STACK_SIZE
	.align		4
.L_5:
        /*0024*/ 	.byte	0x04, 0x12
        /*0026*/ 	.short	(.L_7 - .L_6)
	.align		4
.L_6:
        /*0028*/ 	.word	index@(triton_poi_fused_cat_1)
        /*002c*/ 	.word	0x00000000
.L_7:


//--------------------- .nv.info.triton_poi_fused_cat_1 --------------------------
	.section	.nv.info.triton_poi_fused_cat_1,"",@"SHT_CUDA_INFO"
	.sectionflags	@""
	.align	4


	//----- nvinfo : EIATTR_CUDA_API_VERSION
	.align		4
        /*0000*/ 	.byte	0x04, 0x37
        /*0002*/ 	.short	(.L_9 - .L_8)
.L_8:
        /*0004*/ 	.word	0x0000007c


	//----- nvinfo : EIATTR_KPARAM_INFO
	.align		4
.L_9:
        /*0008*/ 	.byte	0x04, 0x17
        /*000a*/ 	.short	(.L_11 - .L_10)
.L_10:
        /*000c*/ 	.word	0x00000000
        /*0010*/ 	.short	0x0002
        /*0012*/ 	.short	0x0010
        /*0014*/ 	.byte	0x00, 0xf0, 0x11, 0x00


	//----- nvinfo : EIATTR_KPARAM_INFO
	.align		4
.L_11:
        /*0018*/ 	.byte	0x04, 0x17
        /*001a*/ 	.short	(.L_13 - .L_12)
.L_12:
        /*001c*/ 	.word	0x00000000
        /*0020*/ 	.short	0x0001
        /*0022*/ 	.short	0x0008
        /*0024*/ 	.byte	0x00, 0xf4, 0x21, 0x00


	//----- nvinfo : EIATTR_KPARAM_INFO
	.align		4
.L_13:
        /*0028*/ 	.byte	0x04, 0x17
        /*002a*/ 	.short	(.L_15 - .L_14)
.L_14:
        /*002c*/ 	.word	0x00000000
        /*0030*/ 	.short	0x0000
        /*0032*/ 	.short	0x0000
        /*0034*/ 	.byte	0x00, 0xf4, 0x21, 0x00


	//----- nvinfo : EIATTR_SPARSE_MMA_MASK
	.align		4
.L_15:
        /*0038*/ 	.byte	0x03, 0x50
        /*003a*/ 	.short	0x0000


	//----- nvinfo : EIATTR_MAXREG_COUNT
	.align		4
        /*003c*/ 	.byte	0x03, 0x1b
        /*003e*/ 	.short	0x00ff


	//----- nvinfo : EIATTR_EXIT_INSTR_OFFSETS
	.align		4
        /*0040*/ 	.byte	0x04, 0x1c
        /*0042*/ 	.short	(.L_17 - .L_16)


	//   ....[0]....
.L_16:
        /*0044*/ 	.word	0x000001d0


	//----- nvinfo : EIATTR_REQNTID
	.align		4
.L_17:
        /*0048*/ 	.byte	0x04, 0x10
        /*004a*/ 	.short	(.L_19 - .L_18)
.L_18:
        /*004c*/ 	.word	0x00000080
        /*0050*/ 	.word	0x00000001
        /*0054*/ 	.word	0x00000001


	//----- nvinfo : EIATTR_CBANK_PARAM_SIZE
	.align		4
.L_19:
        /*0058*/ 	.byte	0x03, 0x19
        /*005a*/ 	.short	0x0014


	//----- nvinfo : EIATTR_PARAM_CBANK
	.align		4
        /*005c*/ 	.byte	0x04, 0x0a
        /*005e*/ 	.short	(.L_21 - .L_20)
	.align		4
.L_20:
        /*0060*/ 	.word	index@(.nv.constant0.triton_poi_fused_cat_1)
        /*0064*/ 	.short	0x0210
        /*0066*/ 	.short	0x0014


	//----- nvinfo : EIATTR_SW_WAR
	.align		4
.L_21:
        /*0068*/ 	.byte	0x04, 0x36
        /*006a*/ 	.short	(.L_23 - .L_22)
.L_22:
        /*006c*/ 	.word	0x00000008
.L_23:


//--------------------- .nv.callgraph             --------------------------
	.section	.nv.callgraph,"",@"SHT_CUDA_CALLGRAPH"
	.align	4
	.sectionentsize	8
	.align		4
        /*0000*/ 	.word	0x00000000
	.align		4
        /*0004*/ 	.word	0xffffffff
	.align		4
        /*0008*/ 	.word	0x00000000
	.align		4
        /*000c*/ 	.word	0xfffffffe
	.align		4
        /*0010*/ 	.word	0x00000000
	.align		4
        /*0014*/ 	.word	0xfffffffd
	.align		4
        /*0018*/ 	.word	0x00000000
	.align		4
        /*001c*/ 	.word	0xfffffffc


//--------------------- .text.triton_poi_fused_cat_1 --------------------------
	.section	.text.triton_poi_fused_cat_1,"ax",@progbits
	.align	128
        .global         triton_poi_fused_cat_1
        .type           triton_poi_fused_cat_1,@function
        .size           triton_poi_fused_cat_1,(.L_x_1 - triton_poi_fused_cat_1)
        .other          triton_poi_fused_cat_1,@"STO_CUDA_ENTRY STV_DEFAULT"
triton_poi_fused_cat_1:
.text.triton_poi_fused_cat_1:
[----:B------:R-:W-:Y:S01]  /*0000*/  LDC R1, c[0x0][0x28] ;  /* 0x00000a00ff017b82 */ /* 0x000fe20000000800 */
[----:B------:R-:W1:Y:S07]  /*0010*/  S2R R0, SR_TID.X ;  /* 0x0000000000007919 */ /* 0x000e6e0000002100 */
[----:B------:R-:W2:Y:S01]  /*0020*/  LDC.64 R12, c[0x0][0x210] ;  /* 0x00008400ff0c7b82 */ /* 0x000ea20000000a00 */
[----:B------:R-:W-:Y:S01]  /*0030*/  ULDC.64 UR4, c[0x0][0x208] ;  /* 0x0000820000047ab9 */ /* 0x000fe20000000a00 */
[----:B------:R-:W3:Y:S01]  /*0040*/  S2R R3, SR_CTAID.X ;  /* 0x0000000000037919 */ /* 0x000ee20000002500 */
[----:B-1----:R-:W-:-:S05]  /*0050*/  IMAD.SHL.U32 R0, R0, 0x4, RZ ;  /* 0x0000000400007824 */ /* 0x002fca00078e00ff */
[----:B------:R-:W-:-:S05]  /*0060*/  LOP3.LUT R0, R0, 0x1fc, RZ, 0xc0, !PT ;  /* 0x000001fc00007812 */ /* 0x000fca00078ec0ff */
[----:B---3--:R-:W-:-:S04]  /*0070*/  IMAD R15, R3, 0x400, R0 ;  /* 0x00000400030f7824 */ /* 0x008fc800078e0200 */
[----:B--2---:R-:W-:-:S05]  /*0080*/  IMAD.WIDE R12, R15, 0x4, R12 ;  /* 0x000000040f0c7825 */ /* 0x004fca00078e020c */
[----:B------:R-:W2:Y:S04]  /*0090*/  LDG.E.128 R4, desc[UR4][R12.64] ;  /* 0x000000040c047981 */ /* 0x000ea8000c1e1d00 */
[----:B------:R1:W3:Y:S01]  /*00a0*/  LDG.E.128 R8, desc[UR4][R12.64+0x800] ;  /* 0x000800040c087981 */ /* 0x0002e2000c1e1d00 */
[----:B------:R-:W-:Y:S01]  /*00b0*/  SHF.R.S32.HI R14, RZ, 0x15, R3 ;  /* 0x00000015ff0e7819 */ /* 0x000fe20000011403 */
[----:B------:R-:W-:Y:S01]  /*00c0*/  VIADD R0, R15, 0x200 ;  /* 0x000002000f007836 */ /* 0x000fe20000000000 */
[----:B------:R-:W4:Y:S02]  /*00d0*/  LDC.64 R2, c[0x0][0x218] ;  /* 0x00008600ff027b82 */ /* 0x000f240000000a00 */
[----:B------:R-:W-:-:S04]  /*00e0*/  SGXT R14, R14, 0x1 ;  /* 0x000000010e0e781a */ /* 0x000fc80000000200 */
[C---:B------:R-:W-:Y:S02]  /*00f0*/  LEA.HI R16, R14.reuse, R15, RZ, 0x15 ;  /* 0x0000000f0e107211 */ /* 0x040fe400078fa8ff */
[----:B------:R-:W-:-:S03]  /*0100*/  LEA.HI R14, R14, R0, RZ, 0x15 ;  /* 0x000000000e0e7211 */ /* 0x000fc600078fa8ff */
[C---:B------:R-:W-:Y:S01]  /*0110*/  IMAD.SHL.U32 R17, R16.reuse, 0x2, RZ ;  /* 0x0000000210117824 */ /* 0x040fe200078e00ff */
[----:B------:R-:W-:Y:S01]  /*0120*/  LOP3.LUT R16, R16, 0xffe00000, RZ, 0xc0, !PT ;  /* 0xffe0000010107812 */ /* 0x000fe200078ec0ff */
[C---:B------:R-:W-:Y:S01]  /*0130*/  IMAD.SHL.U32 R18, R14.reuse, 0x2, RZ ;  /* 0x000000020e127824 */ /* 0x040fe200078e00ff */
[----:B-1----:R-:W-:Y:S02]  /*0140*/  LOP3.LUT R13, R14, 0xffe00000, RZ, 0xc0, !PT ;  /* 0xffe000000e0d7812 */ /* 0x002fe400078ec0ff */
[----:B------:R-:W-:Y:S02]  /*0150*/  LOP3.LUT R17, R17, 0xffc00000, RZ, 0xc0, !PT ;  /* 0xffc0000011117812 */ /* 0x000fe400078ec0ff */
[----:B------:R-:W-:Y:S02]  /*0160*/  LOP3.LUT R18, R18, 0xffc00000, RZ, 0xc0, !PT ;  /* 0xffc0000012127812 */ /* 0x000fe400078ec0ff */
[----:B------:R-:W-:Y:S02]  /*0170*/  IADD3 R17, R17, R15, -R16 ;  /* 0x0000000f11117210 */ /* 0x000fe40007ffe810 */
[----:B------:R-:W-:-:S03]  /*0180*/  IADD3 R15, R18, R0, -R13 ;  /* 0x00000000120f7210 */ /* 0x000fc60007ffe80d */
[----:B----4-:R-:W-:-:S04]  /*0190*/  IMAD.WIDE R12, R17, 0x4, R2 ;  /* 0x00000004110c7825 */ /* 0x010fc800078e0202 */
[----:B------:R-:W-:Y:S01]  /*01a0*/  IMAD.WIDE R2, R15, 0x4, R2 ;  /* 0x000000040f027825 */ /* 0x000fe200078e0202 */
[----:B--2---:R-:W-:Y:S04]  /*01b0*/  STG.E.128 desc[UR4][R12.64], R4 ;  /* 0x000000040c007986 */ /* 0x004fe8000c101d04 */
[----:B---3--:R-:W-:Y:S01]  /*01c0*/  STG.E.128 desc[UR4][R2.64], R8 ;  /* 0x0000000802007986 */ /* 0x008fe2000c101d04 */
[----:B------:R-:W-:Y:S05]  /*01d0*/  EXIT ;  /* 0x000000000000794d */ /* 0x000fea0003800000 */
.L_x_0:
[----:B------:R-:W-:-:S00]  /*01e0*/  BRA `(.L_x_0) ;  /* 0xfffffffc00fc7947 */ /* 0x000fc0000383ffff */
[----:B------:R-:W-:-:S00]  /*01f0*/  NOP ;  /* 0x0000000000007918 */ /* 0x000fc00000000000 */
        /* <DEDUP_REMOVED lines=8> */
.L_x_1:


//--------------------- .nv.constant0.triton_poi_fused_cat_1 --------------------------
	.section	.nv.constant0.triton_poi_fused_cat_1,"a",@progbits
	.sectionflags	@""
	.align	4
.nv.constant0.triton_poi_fused_cat_1:
	.zero		548
